//
// Generated by NVIDIA NVVM Compiler
//
// Compiler Build ID: CL-36424714
// Cuda compilation tools, release 13.0, V13.0.88
// Based on NVVM 20.0.0
//

.version 9.0
.target sm_100
.address_size 64

	// .globl	_Z11hello_worldv
.extern .func  (.param .b32 func_retval0) vprintf
(
	.param .b64 vprintf_param_0,
	.param .b64 vprintf_param_1
)
;
.global .align 1 .b8 $str[43] = {67, 85, 68, 65, 32, 116, 104, 114, 101, 97, 100, 32, 91, 37, 100, 44, 32, 37, 100, 93, 32, 115, 97, 121, 115, 32, 34, 104, 101, 108, 108, 111, 44, 32, 119, 111, 114, 108, 100, 33, 34, 10};

.visible .entry _Z11hello_worldv()
{
	.local .align 8 .b8 	__local_depot0[8];
	.reg .b64 	%SP;
	.reg .b64 	%SPL;
	.reg .b32 	%r<14>;
	.reg .b64 	%rd<5>;

	mov.u64 	%SPL, __local_depot0;
	cvta.local.u64 	%SP, %SPL;
	add.u64 	%rd1, %SP, 0;
	add.u64 	%rd2, %SPL, 0;
	mov.u32 	%r1, %ctaid.y;
	mov.u32 	%r2, %nctaid.x;
	mov.u32 	%r3, %ctaid.x;
	mad.lo.s32 	%r4, %r1, %r2, %r3;
	mov.u32 	%r5, %tid.z;
	mov.u32 	%r6, %ntid.x;
	mov.u32 	%r7, %ntid.y;
	mov.u32 	%r8, %tid.y;
	mov.u32 	%r9, %tid.x;
	mad.lo.s32 	%r10, %r7, %r5, %r8;
	mad.lo.s32 	%r11, %r10, %r6, %r9;
	st.local.v2.u32 	[%rd2], {%r4, %r11};
	mov.u64 	%rd3, $str;
	cvta.global.u64 	%rd4, %rd3;
	{ // callseq 0, 0
	.param .b64 param0;
	st.param.b64 	[param0], %rd4;
	.param .b64 param1;
	st.param.b64 	[param1], %rd1;
	.param .b32 retval0;
	call.uni (retval0), 
	vprintf, 
	(
	param0, 
	param1
	);
	ld.param.b32 	%r12, [retval0];
	} // callseq 0
	ret;

}


// ===== COMPILED SASS (sm_100) =====

	.target	sm_100

	.elftype	@"ET_EXEC"


//--------------------- .note.nv.tkinfo           --------------------------
	.section	.note.nv.tkinfo,"",@"SHT_NOTE"
	.sectionflags	@"SHF_NOTE_NV_TKINFO"
	.tkinfo
        /*0018*/ 	.word	0x00000002
        /*0030*/ 	.string	""
        /*0030*/ 	.string	"ptxas"
        /*0030*/ 	.string	"Cuda compilation tools, release 13.0, V13.0.88"
        /*0030*/ 	.string	"Build cuda_13.0.r13.0/compiler.36424714_0"
        /*0030*/ 	.string	"-arch sm_100 -m 64 "



//--------------------- .note.nv.cuinfo           --------------------------
	.section	.note.nv.cuinfo,"",@"SHT_NOTE"
	.sectionflags	@"SHF_NOTE_NV_CUINFO"
        /*0018*/ 	.short	0x0002
        /*001a*/ 	.short	0x0064
        /*001c*/ 	.short	0x0082
	.zero		2


//--------------------- .nv.info                  --------------------------
	.section	.nv.info,"",@"SHT_CUDA_INFO"
	.align	4


	//----- nvinfo : EIATTR_REGCOUNT
	.align		4
        /*0000*/ 	.byte	0x04, 0x2f
        /*0002*/ 	.short	(.L_2 - .L_1)
	.align		4
.L_1:
        /*0004*/ 	.word	index@(_Z11hello_worldv)
        /*0008*/ 	.word	0x00000018


	//----- nvinfo : EIATTR_FRAME_SIZE
	.align		4
.L_2:
        /*000c*/ 	.byte	0x04, 0x11
        /*000e*/ 	.short	(.L_4 - .L_3)
	.align		4
.L_3:
        /*0010*/ 	.word	index@(_Z11hello_worldv)
        /*0014*/ 	.word	0x00000008


	//----- nvinfo : EIATTR_MIN_STACK_SIZE
	.align		4
.L_4:
        /*0018*/ 	.byte	0x04, 0x12
        /*001a*/ 	.short	(.L_6 - .L_5)
	.align		4
.L_5:
        /*001c*/ 	.word	index@(_Z11hello_worldv)
        /*0020*/ 	.word	0x00000008
.L_6:


//--------------------- .nv.compat                --------------------------
	.section	.nv.compat,"",@"SHT_CUDA_COMPAT_INFO"
	.align	4
        /*0000*/ 	.byte	0x02, 0x09, 0x00, 0x00, 0x02, 0x02, 0x01, 0x00, 0x02, 0x05, 0x05, 0x00, 0x03, 0x07, 0x01, 0x01
        /*0010*/ 	.byte	0x02, 0x03, 0x00, 0x00, 0x02, 0x06, 0x01, 0x00, 0x04, 0x0b, 0x08, 0x00, 0x09, 0x00, 0x00, 0x00
        /*0020*/ 	.byte	0x00, 0x00, 0x00, 0x00


//--------------------- .nv.info._Z11hello_worldv --------------------------
	.section	.nv.info._Z11hello_worldv,"",@"SHT_CUDA_INFO"
	.sectionflags	@""
	.align	4


	//----- nvinfo : EIATTR_CUDA_API_VERSION
	.align		4
        /*0000*/ 	.byte	0x04, 0x37
        /*0002*/ 	.short	(.L_8 - .L_7)
.L_7:
        /*0004*/ 	.word	0x00000082


	//----- nvinfo : EIATTR_SPARSE_MMA_MASK
	.align		4
.L_8:
        /*0008*/ 	.byte	0x03, 0x50
        /*000a*/ 	.short	0x0000


	//----- nvinfo : EIATTR_MAXREG_COUNT
	.align		4
        /*000c*/ 	.byte	0x03, 0x1b
        /*000e*/ 	.short	0x00ff


	//----- nvinfo : EIATTR_EXTERNS
	.align		4
        /*0010*/ 	.byte	0x04, 0x0f
        /*0012*/ 	.short	(.L_10 - .L_9)


	//   ....[0]....
	.align		4
.L_9:
        /*0014*/ 	.word	index@(vprintf)


	//----- nvinfo : EIATTR_MERCURY_ISA_VERSION
	.align		4
.L_10:
        /*0018*/ 	.byte	0x03, 0x5f
        /*001a*/ 	.short	0x0101


	//----- nvinfo : EIATTR_VRC_CTA_INIT_COUNT
	.align		4
        /*001c*/ 	.byte	0x02, 0x4a
	.zero		1
	.zero		1


	//----- nvinfo : EIATTR_SYSCALL_OFFSETS
	.align		4
        /*0020*/ 	.byte	0x04, 0x46
        /*0022*/ 	.short	(.L_12 - .L_11)


	//   ....[0]....
.L_11:
        /*0024*/ 	.word	0x00000180


	//----- nvinfo : EIATTR_EXIT_INSTR_OFFSETS
	.align		4
.L_12:
        /*0028*/ 	.byte	0x04, 0x1c
        /*002a*/ 	.short	(.L_14 - .L_13)


	//   ....[0]....
.L_13:
        /*002c*/ 	.word	0x00000190


	//----- nvinfo : EIATTR_SW_WAR
	.align		4
.L_14:
        /*0030*/ 	.byte	0x04, 0x36
        /*0032*/ 	.short	(.L_16 - .L_15)
.L_15:
        /*0034*/ 	.word	0x00000008
.L_16:


//--------------------- .nv.callgraph             --------------------------
	.section	.nv.callgraph,"",@"SHT_CUDA_CALLGRAPH"
	.align	4
	.sectionentsize	8
	.align		4
        /*0000*/ 	.word	0x00000000
	.align		4
        /*0004*/ 	.word	0xffffffff
	.align		4
        /*0008*/ 	.word	index@(_Z11hello_worldv)
	.align		4
        /*000c*/ 	.word	index@(vprintf)
	.align		4
        /*0010*/ 	.word	0x00000000
	.align		4
        /*0014*/ 	.word	0xfffffffe
	.align		4
        /*0018*/ 	.word	0x00000000
	.align		4
        /*001c*/ 	.word	0xfffffffd
	.align		4
        /*0020*/ 	.word	0x00000000
	.align		4
        /*0024*/ 	.word	0xfffffffc


//--------------------- .nv.constant4             --------------------------
	.section	.nv.constant4,"a",@progbits
	.align	8
	.align		8
.nv.constant4:
        /*0000*/ 	.dword	vprintf
	.align		8
        /*0008*/ 	.dword	$str


//--------------------- .text._Z11hello_worldv    --------------------------
	.section	.text._Z11hello_worldv,"ax",@progbits
	.align	128
        .global         _Z11hello_worldv
        .type           _Z11hello_worldv,@function
        .size           _Z11hello_worldv,(.L_x_2 - _Z11hello_worldv)
        .other          _Z11hello_worldv,@"STO_CUDA_ENTRY STV_DEFAULT"
_Z11hello_worldv:
.text._Z11hello_worldv:
[----:B------:R-:W0:Y:S01]  /*0000*/  LDC R1, c[0x0][0x37c] ;  /* 0x0000df00ff017b82 */ /* 0x000e220000000800 */
[----:B------:R-:W1:Y:S01]  /*0010*/  S2R R3, SR_TID.Z ;  /* 0x0000000000037919 */ /* 0x000e620000002300 */
[----:B------:R-:W2:Y:S06]  /*0020*/  LDCU UR5, c[0x0][0x2fc] ;  /* 0x00005f80ff0577ac */ /* 0x000eac0008000800 */
[----:B------:R-:W3:Y:S01]  /*0030*/  S2UR UR4, SR_CTAID.Y ;  /* 0x00000000000479c3 */ /* 0x000ee20000002600 */
[----:B0-----:R-:W-:Y:S01]  /*0040*/  VIADD R1, R1, 0xfffffff8 ;  /* 0xfffffff801017836 */ /* 0x001fe20000000000 */
[----:B------:R-:W1:Y:S01]  /*0050*/  S2R R0, SR_TID.Y ;  /* 0x0000000000007919 */ /* 0x000e620000002200 */
[----:B------:R-:W3:Y:S05]  /*0060*/  S2R R5, SR_CTAID.X ;  /* 0x0000000000057919 */ /* 0x000eea0000002500 */
[----:B------:R-:W3:Y:S01]  /*0070*/  LDC R2, c[0x0][0x370] ;  /* 0x0000dc00ff027b82 */ /* 0x000ee20000000800 */
[----:B------:R-:W0:Y:S01]  /*0080*/  LDCU UR6, c[0x0][0x360] ;  /* 0x00006c00ff0677ac */ /* 0x000e220008000800 */
[----:B------:R-:W0:Y:S01]  /*0090*/  S2R R4, SR_TID.X ;  /* 0x0000000000047919 */ /* 0x000e220000002100 */
[----:B------:R-:W1:Y:S02]  /*00a0*/  LDCU UR7, c[0x0][0x364] ;  /* 0x00006c80ff0777ac */ /* 0x000e640008000800 */
[----:B-1----:R-:W-:Y:S01]  /*00b0*/  IMAD R3, R3, UR7, R0 ;  /* 0x0000000703037c24 */ /* 0x002fe2000f8e0200 */
[----:B------:R-:W-:Y:S01]  /*00c0*/  MOV R0, 0x0 ;  /* 0x0000000000007802 */ /* 0x000fe20000000f00 */
[----:B---3--:R-:W-:Y:S01]  /*00d0*/  IMAD R2, R2, UR4, R5 ;  /* 0x0000000402027c24 */ /* 0x008fe2000f8e0205 */
[----:B------:R-:W1:Y:S02]  /*00e0*/  LDCU UR4, c[0x0][0x2f8] ;  /* 0x00005f00ff0477ac */ /* 0x000e640008000800 */
[----:B------:R3:W4:Y:S01]  /*00f0*/  LDC.64 R8, c[0x4][R0] ;  /* 0x0100000000087b82 */ /* 0x0007220000000a00 */
[----:B0-----:R-:W-:Y:S01]  /*0100*/  IMAD R3, R3, UR6, R4 ;  /* 0x0000000603037c24 */ /* 0x001fe2000f8e0204 */
[----:B------:R-:W0:Y:S04]  /*0110*/  LDCU.64 UR6, c[0x4][0x8] ;  /* 0x01000100ff0677ac */ /* 0x000e280008000a00 */
[----:B------:R3:W-:Y:S01]  /*0120*/  STL.64 [R1], R2 ;  /* 0x0000000201007387 */ /* 0x0007e20000100a00 */
[----:B-1----:R-:W-:Y:S01]  /*0130*/  IADD3 R6, P0, PT, R1, UR4, RZ ;  /* 0x0000000401067c10 */ /* 0x002fe2000ff1e0ff */
[----:B0-----:R-:W-:Y:S01]  /*0140*/  IMAD.U32 R4, RZ, RZ, UR6 ;  /* 0x00000006ff047e24 */ /* 0x001fe2000f8e00ff */
[----:B------:R-:W-:-:S02]  /*0150*/  MOV R5, UR7 ;  /* 0x0000000700057c02 */ /* 0x000fc40008000f00 */
[----:B--23--:R-:W-:-:S09]  /*0160*/  IADD3.X R7, PT, PT, RZ, UR5, RZ, P0, !PT ;  /* 0x00000005ff077c10 */ /* 0x00cfd200087fe4ff */
[----:B------:R-:W-:-:S07]  /*0170*/  LEPC R20, `(.L_x_0) ;  /* 0x000000001014794e */ /* 0x000fce0000000000 */
[----:B----4-:R-:W-:Y:S05]  /*0180*/  CALL.ABS.NOINC R8 ;  /* 0x0000000008007343 */ /* 0x010fea0003c00000 */
.L_x_0:
[----:B------:R-:W-:Y:S05]  /*0190*/  EXIT ;  /* 0x000000000000794d */ /* 0x000fea0003800000 */
.L_x_1:
[----:B------:R-:W-:-:S00]  /*01a0*/  BRA `(.L_x_1) ;  /* 0xfffffffc00fc7947 */ /* 0x000fc0000383ffff */
[----:B------:R-:W-:-:S00]  /*01b0*/  NOP ;  /* 0x0000000000007918 */ /* 0x000fc00000000000 */
        /* <DEDUP_REMOVED lines=12> */
.L_x_2:


//--------------------- .nv.global.init           --------------------------
	.section	.nv.global.init,"aw",@progbits
.nv.global.init:
	.type		$str,@object
	.size		$str,(.L_0 - $str)
$str:
        /*0000*/ 	.byte	0x43, 0x55, 0x44, 0x41, 0x20, 0x74, 0x68, 0x72, 0x65, 0x61, 0x64, 0x20, 0x5b, 0x25, 0x64, 0x2c
        /*0010*/ 	.byte	0x20, 0x25, 0x64, 0x5d, 0x20, 0x73, 0x61, 0x79, 0x73, 0x20, 0x22, 0x68, 0x65, 0x6c, 0x6c, 0x6f
        /*0020*/ 	.byte	0x2c, 0x20, 0x77, 0x6f, 0x72, 0x6c, 0x64, 0x21, 0x22, 0x0a, 0x00
.L_0:


//--------------------- .nv.shared.reserved.0     --------------------------
	.section	.nv.shared.reserved.0,"aw",@nobits
	.weak		__nv_reservedSMEM_offset_0_alias
	.size		__nv_reservedSMEM_offset_0_alias, 0, 64
	.other		__nv_reservedSMEM_offset_0_alias,@"STO_CUDA_RESERVED_SHARED STV_DEFAULT"
__nv_reservedSMEM_offset_0_alias:
	.zero		0
	.zero		64


//--------------------- .nv.constant0._Z11hello_worldv --------------------------
	.section	.nv.constant0._Z11hello_worldv,"a",@progbits
	.sectionflags	@""
	.align	4
.nv.constant0._Z11hello_worldv:
	.zero		896


//--------------------- SYMBOLS --------------------------

	.type		.nv.reservedSmem.offset0,@object
	.size		.nv.reservedSmem.offset0,0x4
	.type		vprintf,@function
